	.headerflags	@"EF_CUDA_TEXMODE_UNIFIED EF_CUDA_64BIT_ADDRESS EF_CUDA_ACCELERATORS EF_CUDA_SM90 EF_CUDA_VIRTUAL_SM(EF_CUDA_SM90)"
	.elftype	@"ET_EXEC"


//--------------------- .nv.info                  --------------------------
	.section	.nv.info,"",@"SHT_CUDA_INFO"
	.align	4


	//----- nvinfo : EIATTR_REGCOUNT
	.align		4
        /*0000*/ 	.byte	0x04, 0x2f
        /*0002*/ 	.short	(.L_3 - .L_2)
	.align		4
.L_2:
        /*0004*/ 	.word	index@(triton_poi_fused__native_batch_norm_legit_no_training_silu_27)
        /*0008*/ 	.word	0x00000020


	//----- nvinfo : EIATTR_MIN_STACK_SIZE
	.align		4
.L_3:
        /*000c*/ 	.byte	0x04, 0x12
        /*000e*/ 	.short	(.L_5 - .L_4)
	.align		4
.L_4:
        /*0010*/ 	.word	index@(triton_poi_fused__native_batch_norm_legit_no_training_silu_27)
        /*0014*/ 	.word	0x00000000


	//----- nvinfo : EIATTR_FRAME_SIZE
	.align		4
.L_5:
        /*0018*/ 	.byte	0x04, 0x11
        /*001a*/ 	.short	(.L_7 - .L_6)
	.align		4
.L_6:
        /*001c*/ 	.word	index@(triton_poi_fused__native_batch_norm_legit_no_training_silu_27)
        /*0020*/ 	.word	0x00000000


	//----- nvinfo : EIATTR_MIN_STACK_SIZE
	.align		4
.L_7:
        /*0024*/ 	.byte	0x04, 0x12
        /*0026*/ 	.short	(.L_9 - .L_8)
	.align		4
.L_8:
        /*0028*/ 	.word	index@(triton_poi_fused__native_batch_norm_legit_no_training_silu_27)
        /*002c*/ 	.word	0x00000000
.L_9:


//--------------------- .nv.info.triton_poi_fused__native_batch_norm_legit_no_training_silu_27 --------------------------
	.section	.nv.info.triton_poi_fused__native_batch_norm_legit_no_training_silu_27,"",@"SHT_CUDA_INFO"
	.sectionflags	@""
	.align	4


	//----- nvinfo : EIATTR_CUDA_API_VERSION
	.align		4
        /*0000*/ 	.byte	0x04, 0x37
        /*0002*/ 	.short	(.L_11 - .L_10)
.L_10:
        /*0004*/ 	.word	0x0000007c


	//----- nvinfo : EIATTR_KPARAM_INFO
	.align		4
.L_11:
        /*0008*/ 	.byte	0x04, 0x17
        /*000a*/ 	.short	(.L_13 - .L_12)
.L_12:
        /*000c*/ 	.word	0x00000000
        /*0010*/ 	.short	0x0006
        /*0012*/ 	.short	0x0030
        /*0014*/ 	.byte	0x00, 0xf0, 0x11, 0x00


	//----- nvinfo : EIATTR_KPARAM_INFO
	.align		4
.L_13:
        /*0018*/ 	.byte	0x04, 0x17
        /*001a*/ 	.short	(.L_15 - .L_14)
.L_14:
        /*001c*/ 	.word	0x00000000
        /*0020*/ 	.short	0x0005
        /*0022*/ 	.short	0x0028
        /*0024*/ 	.byte	0x00, 0xf4, 0x21, 0x00


	//----- nvinfo : EIATTR_KPARAM_INFO
	.align		4
.L_15:
        /*0028*/ 	.byte	0x04, 0x17
        /*002a*/ 	.short	(.L_17 - .L_16)
.L_16:
        /*002c*/ 	.word	0x00000000
        /*0030*/ 	.short	0x0004
        /*0032*/ 	.short	0x0020
        /*0034*/ 	.byte	0x00, 0xf4, 0x21, 0x00


	//----- nvinfo : EIATTR_KPARAM_INFO
	.align		4
.L_17:
        /*0038*/ 	.byte	0x04, 0x17
        /*003a*/ 	.short	(.L_19 - .L_18)
.L_18:
        /*003c*/ 	.word	0x00000000
        /*0040*/ 	.short	0x0003
        /*0042*/ 	.short	0x0018
        /*0044*/ 	.byte	0x00, 0xf4, 0x21, 0x00


	//----- nvinfo : EIATTR_KPARAM_INFO
	.align		4
.L_19:
        /*0048*/ 	.byte	0x04, 0x17
        /*004a*/ 	.short	(.L_21 - .L_20)
.L_20:
        /*004c*/ 	.word	0x00000000
        /*0050*/ 	.short	0x0002
        /*0052*/ 	.short	0x0010
        /*0054*/ 	.byte	0x00, 0xf4, 0x21, 0x00


	//----- nvinfo : EIATTR_KPARAM_INFO
	.align		4
.L_21:
        /*0058*/ 	.byte	0x04, 0x17
        /*005a*/ 	.short	(.L_23 - .L_22)
.L_22:
        /*005c*/ 	.word	0x00000000
        /*0060*/ 	.short	0x0001
        /*0062*/ 	.short	0x0008
        /*0064*/ 	.byte	0x00, 0xf4, 0x21, 0x00


	//----- nvinfo : EIATTR_KPARAM_INFO
	.align		4
.L_23:
        /*0068*/ 	.byte	0x04, 0x17
        /*006a*/ 	.short	(.L_25 - .L_24)
.L_24:
        /*006c*/ 	.word	0x00000000
        /*0070*/ 	.short	0x0000
        /*0072*/ 	.short	0x0000
        /*0074*/ 	.byte	0x00, 0xf4, 0x21, 0x00


	//----- nvinfo : EIATTR_SPARSE_MMA_MASK
	.align		4
.L_25:
        /*0078*/ 	.byte	0x03, 0x50
        /*007a*/ 	.short	0x0000


	//----- nvinfo : EIATTR_MAXREG_COUNT
	.align		4
        /*007c*/ 	.byte	0x03, 0x1b
        /*007e*/ 	.short	0x00ff


	//----- nvinfo : EIATTR_EXIT_INSTR_OFFSETS
	.align		4
        /*0080*/ 	.byte	0x04, 0x1c
        /*0082*/ 	.short	(.L_27 - .L_26)


	//   ....[0]....
.L_26:
        /*0084*/ 	.word	0x00000870


	//----- nvinfo : EIATTR_REQNTID
	.align		4
.L_27:
        /*0088*/ 	.byte	0x04, 0x10
        /*008a*/ 	.short	(.L_29 - .L_28)
.L_28:
        /*008c*/ 	.word	0x00000080
        /*0090*/ 	.word	0x00000001
        /*0094*/ 	.word	0x00000001


	//----- nvinfo : EIATTR_CBANK_PARAM_SIZE
	.align		4
.L_29:
        /*0098*/ 	.byte	0x03, 0x19
        /*009a*/ 	.short	0x0034


	//----- nvinfo : EIATTR_PARAM_CBANK
	.align		4
        /*009c*/ 	.byte	0x04, 0x0a
        /*009e*/ 	.short	(.L_31 - .L_30)
	.align		4
.L_30:
        /*00a0*/ 	.word	index@(.nv.constant0.triton_poi_fused__native_batch_norm_legit_no_training_silu_27)
        /*00a4*/ 	.short	0x0210
        /*00a6*/ 	.short	0x0034


	//----- nvinfo : EIATTR_SW_WAR
	.align		4
.L_31:
        /*00a8*/ 	.byte	0x04, 0x36
        /*00aa*/ 	.short	(.L_33 - .L_32)
.L_32:
        /*00ac*/ 	.word	0x00000008
.L_33:


//--------------------- .nv.callgraph             --------------------------
	.section	.nv.callgraph,"",@"SHT_CUDA_CALLGRAPH"
	.align	4
	.sectionentsize	8
	.align		4
        /*0000*/ 	.word	0x00000000
	.align		4
        /*0004*/ 	.word	0xffffffff
	.align		4
        /*0008*/ 	.word	0x00000000
	.align		4
        /*000c*/ 	.word	0xfffffffe
	.align		4
        /*0010*/ 	.word	0x00000000
	.align		4
        /*0014*/ 	.word	0xfffffffd
	.align		4
        /*0018*/ 	.word	0x00000000
	.align		4
        /*001c*/ 	.word	0xfffffffc


//--------------------- .nv.constant4             --------------------------
	.section	.nv.constant4,"a",@progbits
	.align	8
	.align		8
.nv.constant4:
        /*0000*/ 	.dword	_$_str
	.align		8
        /*0008*/ 	.dword	_$_str_$_2


//--------------------- .text.triton_poi_fused__native_batch_norm_legit_no_training_silu_27 --------------------------
	.section	.text.triton_poi_fused__native_batch_norm_legit_no_training_silu_27,"ax",@progbits
	.align	128
        .global         triton_poi_fused__native_batch_norm_legit_no_training_silu_27
        .type           triton_poi_fused__native_batch_norm_legit_no_training_silu_27,@function
        .size           triton_poi_fused__native_batch_norm_legit_no_training_silu_27,(.L_x_1 - triton_poi_fused__native_batch_norm_legit_no_training_silu_27)
        .other          triton_poi_fused__native_batch_norm_legit_no_training_silu_27,@"STO_CUDA_ENTRY STV_DEFAULT"
triton_poi_fused__native_batch_norm_legit_no_training_silu_27:
.text.triton_poi_fused__native_batch_norm_legit_no_training_silu_27:
[----:B------:R-:W-:Y:S01]  /*0000*/  LDC R1, c[0x0][0x28] ;  /* 0x00000a00ff017b82 */ /* 0x000fe20000000800 */
[----:B------:R-:W1:Y:S07]  /*0010*/  S2R R0, SR_TID.X ;  /* 0x0000000000007919 */ /* 0x000e6e0000002100 */
[----:B------:R-:W2:Y:S01]  /*0020*/  LDC.64 R4, c[0x0][0x228] ;  /* 0x00008a00ff047b82 */ /* 0x000ea20000000a00 */
[----:B------:R-:W-:Y:S01]  /*0030*/  ULDC.64 UR4, c[0x0][0x208] ;  /* 0x0000820000047ab9 */ /* 0x000fe20000000a00 */
[----:B------:R-:W3:Y:S06]  /*0040*/  S2R R7, SR_CTAID.X ;  /* 0x0000000000077919 */ /* 0x000eec0000002500 */
[----:B------:R-:W4:Y:S08]  /*0050*/  LDC.64 R8, c[0x0][0x218] ;  /* 0x00008600ff087b82 */ /* 0x000f300000000a00 */
[----:B------:R-:W5:Y:S08]  /*0060*/  LDC.64 R12, c[0x0][0x220] ;  /* 0x00008800ff0c7b82 */ /* 0x000f700000000a00 */
[----:B------:R-:W5:Y:S01]  /*0070*/  LDC.64 R20, c[0x0][0x230] ;  /* 0x00008c00ff147b82 */ /* 0x000f620000000a00 */
[----:B-1----:R-:W-:-:S07]  /*0080*/  SHF.L.U32 R0, R0, 0x2, RZ ;  /* 0x0000000200007819 */ /* 0x002fce00000006ff */
[----:B------:R-:W1:Y:S01]  /*0090*/  LDC.64 R16, c[0x0][0x238] ;  /* 0x00008e00ff107b82 */ /* 0x000e620000000a00 */
[----:B---3--:R-:W-:Y:S02]  /*00a0*/  SHF.R.S32.HI R3, RZ, 0x16, R7 ;  /* 0x00000016ff037819 */ /* 0x008fe40000011407 */
[----:B------:R-:W-:Y:S02]  /*00b0*/  LOP3.LUT R0, R0, 0x1fc, RZ, 0xc0, !PT ;  /* 0x000001fc00007812 */ /* 0x000fe400078ec0ff */
[----:B------:R-:W-:Y:S02]  /*00c0*/  SGXT R3, R3, 0x1 ;  /* 0x000000010303781a */ /* 0x000fe40000000200 */
[----:B------:R-:W-:-:S04]  /*00d0*/  LEA R0, R7, R0, 0x9 ;  /* 0x0000000007007211 */ /* 0x000fc800078e48ff */
[----:B------:R-:W-:-:S04]  /*00e0*/  LEA.HI R3, R3, R0, RZ, 0x8 ;  /* 0x0000000003037211 */ /* 0x000fc800078f40ff */
[----:B------:R-:W-:-:S04]  /*00f0*/  LOP3.LUT R3, R3, 0xffffff00, RZ, 0xc0, !PT ;  /* 0xffffff0003037812 */ /* 0x000fc800078ec0ff */
[----:B------:R-:W-:-:S05]  /*0100*/  IADD3 R2, R0, -R3, RZ ;  /* 0x8000000300027210 */ /* 0x000fca0007ffe0ff */
[----:B--2---:R-:W-:-:S06]  /*0110*/  IMAD.WIDE R4, R2, 0x4, R4 ;  /* 0x0000000402047825 */ /* 0x004fcc00078e0204 */
[----:B------:R-:W2:Y:S01]  /*0120*/  LDG.E.EL.128 R4, desc[UR4][R4.64] ;  /* 0x0000000404047981 */ /* 0x000ea2000c2e1d00 */
[----:B----4-:R-:W-:-:S04]  /*0130*/  IMAD.WIDE R8, R0, 0x4, R8 ;  /* 0x0000000400087825 */ /* 0x010fc800078e0208 */
[C---:B-----5:R-:W-:Y:S02]  /*0140*/  IMAD.WIDE R12, R2.reuse, 0x4, R12 ;  /* 0x00000004020c7825 */ /* 0x060fe400078e020c */
[----:B------:R-:W3:Y:S04]  /*0150*/  LDG.E.128 R8, desc[UR4][R8.64] ;  /* 0x0000000408087981 */ /* 0x000ee8000c1e1d00 */
[----:B------:R-:W3:Y:S01]  /*0160*/  LDG.E.EL.128 R12, desc[UR4][R12.64] ;  /* 0x000000040c0c7981 */ /* 0x000ee2000c2e1d00 */
[----:B0-----:R-:W-:-:S04]  /*0170*/  IMAD.WIDE R20, R2, 0x4, R20 ;  /* 0x0000000402147825 */ /* 0x001fc800078e0214 */
[----:B-1----:R-:W-:Y:S02]  /*0180*/  IMAD.WIDE R16, R2, 0x4, R16 ;  /* 0x0000000402107825 */ /* 0x002fe400078e0210 */
[----:B------:R-:W4:Y:S04]  /*0190*/  LDG.E.EL.128 R20, desc[UR4][R20.64] ;  /* 0x0000000414147981 */ /* 0x000f28000c2e1d00 */
[----:B------:R-:W4:Y:S01]  /*01a0*/  LDG.E.EL.128 R16, desc[UR4][R16.64] ;  /* 0x0000000410107981 */ /* 0x000f22000c2e1d00 */
[----:B------:R-:W-:Y:S01]  /*01b0*/  HFMA2.MMA R2, -RZ, RZ, 1.625, 0 ;  /* 0x3e800000ff027435 */ /* 0x000fe200000001ff */
[----:B--2---:R-:W-:Y:S01]  /*01c0*/  FADD R4, R4, 0.0010000000474974513054 ;  /* 0x3a83126f04047421 */ /* 0x004fe20000000000 */
[----:B------:R-:W-:Y:S01]  /*01d0*/  FADD R5, R5, 0.0010000000474974513054 ;  /* 0x3a83126f05057421 */ /* 0x000fe20000000000 */
[----:B------:R-:W-:Y:S01]  /*01e0*/  FADD R6, R6, 0.0010000000474974513054 ;  /* 0x3a83126f06067421 */ /* 0x000fe20000000000 */
[----:B------:R-:W-:Y:S01]  /*01f0*/  FADD R7, R7, 0.0010000000474974513054 ;  /* 0x3a83126f07077421 */ /* 0x000fe20000000000 */
[----:B------:R-:W0:Y:S01]  /*0200*/  MUFU.SQRT R24, R4 ;  /* 0x0000000400187308 */ /* 0x000e220000002000 */
[----:B---3--:R-:W-:-:S07]  /*0210*/  FADD R8, R8, -R12 ;  /* 0x8000000c08087221 */ /* 0x008fce0000000000 */
[----:B------:R1:W2:Y:S01]  /*0220*/  MUFU.SQRT R25, R5 ;  /* 0x0000000500197308 */ /* 0x0002a20000002000 */
[----:B------:R-:W-:Y:S01]  /*0230*/  FADD R9, R9, -R13 ;  /* 0x8000000d09097221 */ /* 0x000fe20000000000 */
[----:B------:R-:W-:Y:S01]  /*0240*/  FADD R10, R10, -R14 ;  /* 0x8000000e0a0a7221 */ /* 0x000fe20000000000 */
[----:B------:R-:W-:Y:S01]  /*0250*/  FADD R11, R11, -R15 ;  /* 0x8000000f0b0b7221 */ /* 0x000fe20000000000 */
[----:B0-----:R-:W-:-:S04]  /*0260*/  FSETP.GT.AND P6, PT, R24, 8.50705917302346158658e+37, PT ;  /* 0x7e8000001800780b */ /* 0x001fc80003fc4000 */
[----:B------:R-:W0:Y:S01]  /*0270*/  MUFU.SQRT R3, R6 ;  /* 0x0000000600037308 */ /* 0x000e220000002000 */
[----:B------:R-:W-:Y:S02]  /*0280*/  FSETP.GEU.AND P5, PT, R24, 1.175494350822287508e-38, PT ;  /* 0x008000001800780b */ /* 0x000fe40003fae000 */
[----:B-1----:R-:W-:Y:S02]  /*0290*/  FSEL R5, R2, 1, P6 ;  /* 0x3f80000002057808 */ /* 0x002fe40003000000 */
[----:B--2---:R-:W-:-:S03]  /*02a0*/  FSETP.GT.AND P4, PT, R25, 8.50705917302346158658e+37, PT ;  /* 0x7e8000001900780b */ /* 0x004fc60003f84000 */
[----:B------:R-:W1:Y:S01]  /*02b0*/  MUFU.SQRT R7, R7 ;  /* 0x0000000700077308 */ /* 0x000e620000002000 */
[----:B------:R-:W-:Y:S02]  /*02c0*/  FSETP.GEU.AND P2, PT, R25, 1.175494350822287508e-38, PT ;  /* 0x008000001900780b */ /* 0x000fe40003f4e000 */
[----:B------:R-:W-:Y:S01]  /*02d0*/  FSEL R29, R2, 1, P4 ;  /* 0x3f800000021d7808 */ /* 0x000fe20002000000 */
[----:B------:R-:W-:Y:S02]  /*02e0*/  @P6 FMUL R24, R24, 0.25 ;  /* 0x3e80000018186820 */ /* 0x000fe40000400000 */
[----:B------:R-:W-:Y:S01]  /*02f0*/  @!P5 FMUL R5, R5, 16777216 ;  /* 0x4b8000000505d820 */ /* 0x000fe20000400000 */
[C---:B0-----:R-:W-:Y:S01]  /*0300*/  FSETP.GT.AND P3, PT, R3.reuse, 8.50705917302346158658e+37, PT ;  /* 0x7e8000000300780b */ /* 0x041fe20003f64000 */
[----:B------:R-:W-:Y:S01]  /*0310*/  @!P5 FMUL R24, R24, 16777216 ;  /* 0x4b8000001818d820 */ /* 0x000fe20000400000 */
[----:B------:R-:W-:Y:S02]  /*0320*/  FSETP.GEU.AND P0, PT, R3, 1.175494350822287508e-38, PT ;  /* 0x008000000300780b */ /* 0x000fe40003f0e000 */
[----:B------:R-:W-:Y:S01]  /*0330*/  FSEL R6, R2, 1, P3 ;  /* 0x3f80000002067808 */ /* 0x000fe20001800000 */
[----:B------:R-:W-:-:S02]  /*0340*/  @P4 FMUL R25, R25, 0.25 ;  /* 0x3e80000019194820 */ /* 0x000fc40000400000 */
[----:B------:R-:W0:Y:S01]  /*0350*/  MUFU.RCP R24, R24 ;  /* 0x0000001800187308 */ /* 0x000e220000001000 */
[----:B-1----:R-:W-:Y:S01]  /*0360*/  FSETP.GT.AND P1, PT, R7, 8.50705917302346158658e+37, PT ;  /* 0x7e8000000700780b */ /* 0x002fe20003f24000 */
[----:B------:R-:W-:Y:S01]  /*0370*/  @!P2 FMUL R25, R25, 16777216 ;  /* 0x4b8000001919a820 */ /* 0x000fe20000400000 */
[----:B------:R-:W-:Y:S01]  /*0380*/  FSETP.GEU.AND P6, PT, R7, 1.175494350822287508e-38, PT ;  /* 0x008000000700780b */ /* 0x000fe20003fce000 */
[----:B------:R-:W-:Y:S02]  /*0390*/  @!P2 FMUL R29, R29, 16777216 ;  /* 0x4b8000001d1da820 */ /* 0x000fe40000400000 */
[----:B------:R-:W-:Y:S02]  /*03a0*/  @P3 FMUL R3, R3, 0.25 ;  /* 0x3e80000003033820 */ /* 0x000fe40000400000 */
[----:B------:R-:W1:Y:S01]  /*03b0*/  MUFU.RCP R4, R25 ;  /* 0x0000001900047308 */ /* 0x000e620000001000 */
[----:B------:R-:W-:Y:S01]  /*03c0*/  @!P0 FMUL R6, R6, 16777216 ;  /* 0x4b80000006068820 */ /* 0x000fe20000400000 */
[----:B------:R-:W-:-:S04]  /*03d0*/  @!P0 FMUL R3, R3, 16777216 ;  /* 0x4b80000003038820 */ /* 0x000fc80000400000 */
[----:B------:R-:W-:Y:S01]  /*03e0*/  @P1 FMUL R7, R7, 0.25 ;  /* 0x3e80000007071820 */ /* 0x000fe20000400000 */
[----:B0-----:R-:W-:Y:S01]  /*03f0*/  FMUL R27, R24, R5 ;  /* 0x00000005181b7220 */ /* 0x001fe20000400000 */
[----:B------:R-:W0:Y:S02]  /*0400*/  MUFU.RCP R3, R3 ;  /* 0x0000000300037308 */ /* 0x000e240000001000 */
[----:B------:R-:W-:Y:S01]  /*0410*/  @!P6 FMUL R7, R7, 16777216 ;  /* 0x4b8000000707e820 */ /* 0x000fe20000400000 */
[----:B------:R-:W-:Y:S01]  /*0420*/  FMUL R27, R8, R27 ;  /* 0x0000001b081b7220 */ /* 0x000fe20000400000 */
[----:B------:R-:W-:Y:S01]  /*0430*/  FSEL R8, R2, 1, P1 ;  /* 0x3f80000002087808 */ /* 0x000fe20000800000 */
[----:B-1----:R-:W-:-:S03]  /*0440*/  FMUL R4, R4, R29 ;  /* 0x0000001d04047220 */ /* 0x002fc60000400000 */
[----:B------:R-:W1:Y:S01]  /*0450*/  MUFU.RCP R5, R7 ;  /* 0x0000000700057308 */ /* 0x000e620000001000 */
[----:B------:R-:W-:Y:S01]  /*0460*/  @!P6 FMUL R8, R8, 16777216 ;  /* 0x4b8000000808e820 */ /* 0x000fe20000400000 */
[----:B----4-:R-:W-:Y:S01]  /*0470*/  FFMA R16, R20, R27, R16 ;  /* 0x0000001b14107223 */ /* 0x010fe20000000010 */
[----:B------:R-:W-:Y:S01]  /*0480*/  FMUL R4, R9, R4 ;  /* 0x0000000409047220 */ /* 0x000fe20000400000 */
[----:B0-----:R-:W-:-:S03]  /*0490*/  FMUL R3, R3, R6 ;  /* 0x0000000603037220 */ /* 0x001fc60000400000 */
[----:B------:R-:W-:Y:S01]  /*04a0*/  FFMA R17, R21, R4, R17 ;  /* 0x0000000415117223 */ /* 0x000fe20000000011 */
[----:B------:R-:W-:Y:S01]  /*04b0*/  FADD R6, RZ, -R16 ;  /* 0x80000010ff067221 */ /* 0x000fe20000000000 */
[----:B------:R-:W-:-:S03]  /*04c0*/  FMUL R3, R10, R3 ;  /* 0x000000030a037220 */ /* 0x000fc60000400000 */
[----:B------:R-:W-:Y:S01]  /*04d0*/  FMUL R6, R6, 1.4426950216293334961 ;  /* 0x3fb8aa3b06067820 */ /* 0x000fe20000400000 */
[----:B-1----:R-:W-:Y:S01]  /*04e0*/  FMUL R8, R5, R8 ;  /* 0x0000000805087220 */ /* 0x002fe20000400000 */
[----:B------:R-:W-:Y:S01]  /*04f0*/  FFMA R18, R22, R3, R18 ;  /* 0x0000000316127223 */ /* 0x000fe20000000012 */
[----:B------:R-:W-:Y:S02]  /*0500*/  FADD R3, RZ, -R17 ;  /* 0x80000011ff037221 */ /* 0x000fe40000000000 */
[----:B------:R-:W-:Y:S01]  /*0510*/  FSETP.GEU.AND P0, PT, R6, -126, PT ;  /* 0xc2fc00000600780b */ /* 0x000fe20003f0e000 */
[----:B------:R-:W-:Y:S01]  /*0520*/  FMUL R8, R11, R8 ;  /* 0x000000080b087220 */ /* 0x000fe20000400000 */
[----:B------:R-:W-:Y:S01]  /*0530*/  FADD R4, RZ, -R18 ;  /* 0x80000012ff047221 */ /* 0x000fe20000000000 */
[----:B------:R-:W-:Y:S02]  /*0540*/  FMUL R5, R3, 1.4426950216293334961 ;  /* 0x3fb8aa3b03057820 */ /* 0x000fe40000400000 */
[----:B------:R-:W-:Y:S01]  /*0550*/  FFMA R19, R23, R8, R19 ;  /* 0x0000000817137223 */ /* 0x000fe20000000013 */
[----:B------:R-:W-:-:S02]  /*0560*/  FMUL R7, R4, 1.4426950216293334961 ;  /* 0x3fb8aa3b04077820 */ /* 0x000fc40000400000 */
[----:B------:R-:W-:Y:S01]  /*0570*/  FSETP.GEU.AND P1, PT, R5, -126, PT ;  /* 0xc2fc00000500780b */ /* 0x000fe20003f2e000 */
[----:B------:R-:W-:Y:S02]  /*0580*/  FADD R3, RZ, -R19 ;  /* 0x80000013ff037221 */ /* 0x000fe40000000000 */
[----:B------:R-:W-:Y:S02]  /*0590*/  FSETP.GEU.AND P2, PT, R7, -126, PT ;  /* 0xc2fc00000700780b */ /* 0x000fe40003f4e000 */
[----:B------:R-:W-:Y:S01]  /*05a0*/  FMUL R9, R3, 1.4426950216293334961 ;  /* 0x3fb8aa3b03097820 */ /* 0x000fe20000400000 */
[----:B------:R-:W-:-:S04]  /*05b0*/  @!P0 FMUL R6, R6, 0.5 ;  /* 0x3f00000006068820 */ /* 0x000fc80000400000 */
[----:B------:R-:W-:Y:S01]  /*05c0*/  FSETP.GEU.AND P3, PT, R9, -126, PT ;  /* 0xc2fc00000900780b */ /* 0x000fe20003f6e000 */
[----:B------:R-:W0:Y:S02]  /*05d0*/  MUFU.EX2 R3, R6 ;  /* 0x0000000600037308 */ /* 0x000e240000000800 */
[----:B------:R-:W-:-:S03]  /*05e0*/  @!P1 FMUL R5, R5, 0.5 ;  /* 0x3f00000005059820 */ /* 0x000fc60000400000 */
[----:B------:R-:W-:-:S03]  /*05f0*/  @!P2 FMUL R7, R7, 0.5 ;  /* 0x3f0000000707a820 */ /* 0x000fc60000400000 */
[----:B------:R-:W1:Y:S04]  /*0600*/  MUFU.EX2 R4, R5 ;  /* 0x0000000500047308 */ /* 0x000e680000000800 */
[----:B------:R-:W-:Y:S01]  /*0610*/  @!P3 FMUL R9, R9, 0.5 ;  /* 0x3f0000000909b820 */ /* 0x000fe20000400000 */
[----:B0-----:R-:W-:-:S03]  /*0620*/  @!P0 FMUL R3, R3, R3 ;  /* 0x0000000303038220 */ /* 0x001fc60000400000 */
[----:B------:R-:W0:Y:S01]  /*0630*/  MUFU.EX2 R8, R7 ;  /* 0x0000000700087308 */ /* 0x000e220000000800 */
[----:B------:R-:W-:Y:S01]  /*0640*/  FADD R3, R3, 1 ;  /* 0x3f80000003037421 */ /* 0x000fe20000000000 */
[----:B-1----:R-:W-:-:S06]  /*0650*/  @!P1 FMUL R4, R4, R4 ;  /* 0x0000000404049220 */ /* 0x002fcc0000400000 */
[----:B------:R-:W1:Y:S01]  /*0660*/  MUFU.EX2 R10, R9 ;  /* 0x00000009000a7308 */ /* 0x000e620000000800 */
[----:B------:R-:W-:Y:S01]  /*0670*/  FSETP.GT.AND P0, PT, R3, 8.50705917302346158658e+37, PT ;  /* 0x7e8000000300780b */ /* 0x000fe20003f04000 */
[----:B------:R-:W-:Y:S02]  /*0680*/  FADD R6, R4, 1 ;  /* 0x3f80000004067421 */ /* 0x000fe40000000000 */
[----:B------:R-:W2:Y:S01]  /*0690*/  LDC.64 R4, c[0x0][0x210] ;  /* 0x00008400ff047b82 */ /* 0x000ea20000000a00 */
[----:B------:R-:W-:Y:S01]  /*06a0*/  FSEL R12, R2, 1, P0 ;  /* 0x3f800000020c7808 */ /* 0x000fe20000000000 */
[----:B0-----:R-:W-:Y:S01]  /*06b0*/  @!P2 FMUL R8, R8, R8 ;  /* 0x000000080808a220 */ /* 0x001fe20000400000 */
[----:B------:R-:W-:-:S03]  /*06c0*/  FSETP.GT.AND P1, PT, R6, 8.50705917302346158658e+37, PT ;  /* 0x7e8000000600780b */ /* 0x000fc60003f24000 */
[----:B------:R-:W-:Y:S01]  /*06d0*/  FADD R8, R8, 1 ;  /* 0x3f80000008087421 */ /* 0x000fe20000000000 */
[----:B------:R-:W-:-:S03]  /*06e0*/  FSEL R7, R2, 1, P1 ;  /* 0x3f80000002077808 */ /* 0x000fc60000800000 */
[----:B------:R-:W-:Y:S01]  /*06f0*/  @P0 FMUL R3, R3, 0.25 ;  /* 0x3e80000003030820 */ /* 0x000fe20000400000 */
[----:B-1----:R-:W-:Y:S01]  /*0700*/  @!P3 FMUL R10, R10, R10 ;  /* 0x0000000a0a0ab220 */ /* 0x002fe20000400000 */
[----:B------:R-:W-:-:S03]  /*0710*/  FSETP.GT.AND P2, PT, R8, 8.50705917302346158658e+37, PT ;  /* 0x7e8000000800780b */ /* 0x000fc60003f44000 */
[----:B------:R-:W-:Y:S01]  /*0720*/  FADD R10, R10, 1 ;  /* 0x3f8000000a0a7421 */ /* 0x000fe20000000000 */
[----:B------:R-:W0:Y:S01]  /*0730*/  MUFU.RCP R3, R3 ;  /* 0x0000000300037308 */ /* 0x000e220000001000 */
[----:B------:R-:W-:Y:S01]  /*0740*/  @P1 FMUL R6, R6, 0.25 ;  /* 0x3e80000006061820 */ /* 0x000fe20000400000 */
[----:B------:R-:W-:Y:S02]  /*0750*/  FSEL R9, R2, 1, P2 ;  /* 0x3f80000002097808 */ /* 0x000fe40001000000 */
[----:B------:R-:W-:-:S04]  /*0760*/  FSETP.GT.AND P3, PT, R10, 8.50705917302346158658e+37, PT ;  /* 0x7e8000000a00780b */ /* 0x000fc80003f64000 */
[----:B------:R-:W1:Y:S01]  /*0770*/  MUFU.RCP R6, R6 ;  /* 0x0000000600067308 */ /* 0x000e620000001000 */
[----:B------:R-:W-:Y:S01]  /*0780*/  @P2 FMUL R8, R8, 0.25 ;  /* 0x3e80000008082820 */ /* 0x000fe20000400000 */
[----:B------:R-:W-:Y:S01]  /*0790*/  FSEL R11, R2, 1, P3 ;  /* 0x3f800000020b7808 */ /* 0x000fe20001800000 */
[----:B--2---:R-:W-:-:S04]  /*07a0*/  IMAD.WIDE R4, R0, 0x4, R4 ;  /* 0x0000000400047825 */ /* 0x004fc800078e0204 */
[----:B0-----:R-:W-:Y:S01]  /*07b0*/  FMUL R3, R3, R12 ;  /* 0x0000000c03037220 */ /* 0x001fe20000400000 */
[----:B------:R-:W0:Y:S01]  /*07c0*/  MUFU.RCP R8, R8 ;  /* 0x0000000800087308 */ /* 0x000e220000001000 */
[----:B------:R-:W-:Y:S02]  /*07d0*/  @P3 FMUL R10, R10, 0.25 ;  /* 0x3e8000000a0a3820 */ /* 0x000fe40000400000 */
[----:B------:R-:W-:Y:S01]  /*07e0*/  FMUL R16, R16, R3 ;  /* 0x0000000310107220 */ /* 0x000fe20000400000 */
[----:B-1----:R-:W-:-:S04]  /*07f0*/  FMUL R6, R6, R7 ;  /* 0x0000000706067220 */ /* 0x002fc80000400000 */
[----:B------:R-:W1:Y:S01]  /*0800*/  MUFU.RCP R10, R10 ;  /* 0x0000000a000a7308 */ /* 0x000e620000001000 */
[----:B------:R-:W-:Y:S01]  /*0810*/  FMUL R17, R17, R6 ;  /* 0x0000000611117220 */ /* 0x000fe20000400000 */
[----:B0-----:R-:W-:-:S04]  /*0820*/  FMUL R9, R8, R9 ;  /* 0x0000000908097220 */ /* 0x001fc80000400000 */
[----:B------:R-:W-:Y:S01]  /*0830*/  FMUL R18, R18, R9 ;  /* 0x0000000912127220 */ /* 0x000fe20000400000 */
[----:B-1----:R-:W-:-:S04]  /*0840*/  FMUL R2, R10, R11 ;  /* 0x0000000b0a027220 */ /* 0x002fc80000400000 */
[----:B------:R-:W-:-:S05]  /*0850*/  FMUL R19, R19, R2 ;  /* 0x0000000213137220 */ /* 0x000fca0000400000 */
[----:B------:R-:W-:Y:S01]  /*0860*/  STG.E.128 desc[UR4][R4.64], R16 ;  /* 0x0000001004007986 */ /* 0x000fe2000c101d04 */
[----:B------:R-:W-:Y:S05]  /*0870*/  EXIT ;  /* 0x000000000000794d */ /* 0x000fea0003800000 */
.L_x_0:
[----:B------:R-:W-:-:S00]  /*0880*/  BRA `(.L_x_0) ;  /* 0xfffffffc00fc7947 */ /* 0x000fc0000383ffff */
[----:B------:R-:W-:-:S00]  /*0890*/  NOP ;  /* 0x0000000000007918 */ /* 0x000fc00000000000 */
        /* <DEDUP_REMOVED lines=14> */
.L_x_1:


//--------------------- .nv.global.init           --------------------------
	.section	.nv.global.init,"aw",@progbits
.nv.global.init:
	.type		_$_str,@object
	.size		_$_str,(_$_str_$_2 - _$_str)
_$_str:
        /*0000*/ 	.byte	0x5f, 0x5f, 0x43, 0x55, 0x44, 0x41, 0x5f, 0x46, 0x54, 0x5a, 0x00
	.type		_$_str_$_2,@object
	.size		_$_str_$_2,(.L_1 - _$_str_$_2)
_$_str_$_2:
        /*000b*/ 	.byte	0x5f, 0x5f, 0x43, 0x55, 0x44, 0x41, 0x5f, 0x50, 0x52, 0x45, 0x43, 0x5f, 0x53, 0x51, 0x52, 0x54
        /*001b*/ 	.byte	0x00
.L_1:


//--------------------- .nv.constant0.triton_poi_fused__native_batch_norm_legit_no_training_silu_27 --------------------------
	.section	.nv.constant0.triton_poi_fused__native_batch_norm_legit_no_training_silu_27,"a",@progbits
	.sectionflags	@""
	.align	4
.nv.constant0.triton_poi_fused__native_batch_norm_legit_no_training_silu_27:
	.zero		580
